	.headerflags	@"EF_CUDA_TEXMODE_UNIFIED EF_CUDA_64BIT_ADDRESS EF_CUDA_ACCELERATORS EF_CUDA_SM90 EF_CUDA_VIRTUAL_SM(EF_CUDA_SM90)"
	.elftype	@"ET_EXEC"


//--------------------- .nv.info                  --------------------------
	.section	.nv.info,"",@"SHT_CUDA_INFO"
	.align	4


	//----- nvinfo : EIATTR_REGCOUNT
	.align		4
        /*0000*/ 	.byte	0x04, 0x2f
        /*0002*/ 	.short	(.L_1 - .L_0)
	.align		4
.L_0:
        /*0004*/ 	.word	index@(triton_poi_fused_convolution_22)
        /*0008*/ 	.word	0x0000000e


	//----- nvinfo : EIATTR_MIN_STACK_SIZE
	.align		4
.L_1:
        /*000c*/ 	.byte	0x04, 0x12
        /*000e*/ 	.short	(.L_3 - .L_2)
	.align		4
.L_2:
        /*0010*/ 	.word	index@(triton_poi_fused_convolution_22)
        /*0014*/ 	.word	0x00000000


	//----- nvinfo : EIATTR_FRAME_SIZE
	.align		4
.L_3:
        /*0018*/ 	.byte	0x04, 0x11
        /*001a*/ 	.short	(.L_5 - .L_4)
	.align		4
.L_4:
        /*001c*/ 	.word	index@(triton_poi_fused_convolution_22)
        /*0020*/ 	.word	0x00000000


	//----- nvinfo : EIATTR_MIN_STACK_SIZE
	.align		4
.L_5:
        /*0024*/ 	.byte	0x04, 0x12
        /*0026*/ 	.short	(.L_7 - .L_6)
	.align		4
.L_6:
        /*0028*/ 	.word	index@(triton_poi_fused_convolution_22)
        /*002c*/ 	.word	0x00000000
.L_7:


//--------------------- .nv.info.triton_poi_fused_convolution_22 --------------------------
	.section	.nv.info.triton_poi_fused_convolution_22,"",@"SHT_CUDA_INFO"
	.sectionflags	@""
	.align	4


	//----- nvinfo : EIATTR_CUDA_API_VERSION
	.align		4
        /*0000*/ 	.byte	0x04, 0x37
        /*0002*/ 	.short	(.L_9 - .L_8)
.L_8:
        /*0004*/ 	.word	0x0000007c


	//----- nvinfo : EIATTR_KPARAM_INFO
	.align		4
.L_9:
        /*0008*/ 	.byte	0x04, 0x17
        /*000a*/ 	.short	(.L_11 - .L_10)
.L_10:
        /*000c*/ 	.word	0x00000000
        /*0010*/ 	.short	0x0002
        /*0012*/ 	.short	0x0010
        /*0014*/ 	.byte	0x00, 0xf0, 0x11, 0x00


	//----- nvinfo : EIATTR_KPARAM_INFO
	.align		4
.L_11:
        /*0018*/ 	.byte	0x04, 0x17
        /*001a*/ 	.short	(.L_13 - .L_12)
.L_12:
        /*001c*/ 	.word	0x00000000
        /*0020*/ 	.short	0x0001
        /*0022*/ 	.short	0x0008
        /*0024*/ 	.byte	0x00, 0xf4, 0x21, 0x00


	//----- nvinfo : EIATTR_KPARAM_INFO
	.align		4
.L_13:
        /*0028*/ 	.byte	0x04, 0x17
        /*002a*/ 	.short	(.L_15 - .L_14)
.L_14:
        /*002c*/ 	.word	0x00000000
        /*0030*/ 	.short	0x0000
        /*0032*/ 	.short	0x0000
        /*0034*/ 	.byte	0x00, 0xf4, 0x21, 0x00


	//----- nvinfo : EIATTR_SPARSE_MMA_MASK
	.align		4
.L_15:
        /*0038*/ 	.byte	0x03, 0x50
        /*003a*/ 	.short	0x0000


	//----- nvinfo : EIATTR_MAXREG_COUNT
	.align		4
        /*003c*/ 	.byte	0x03, 0x1b
        /*003e*/ 	.short	0x00ff


	//----- nvinfo : EIATTR_EXIT_INSTR_OFFSETS
	.align		4
        /*0040*/ 	.byte	0x04, 0x1c
        /*0042*/ 	.short	(.L_17 - .L_16)


	//   ....[0]....
.L_16:
        /*0044*/ 	.word	0x000001d0


	//   ....[1]....
        /*0048*/ 	.word	0x000001f0


	//----- nvinfo : EIATTR_REQNTID
	.align		4
.L_17:
        /*004c*/ 	.byte	0x04, 0x10
        /*004e*/ 	.short	(.L_19 - .L_18)
.L_18:
        /*0050*/ 	.word	0x00000080
        /*0054*/ 	.word	0x00000001
        /*0058*/ 	.word	0x00000001


	//----- nvinfo : EIATTR_CBANK_PARAM_SIZE
	.align		4
.L_19:
        /*005c*/ 	.byte	0x03, 0x19
        /*005e*/ 	.short	0x0014


	//----- nvinfo : EIATTR_PARAM_CBANK
	.align		4
        /*0060*/ 	.byte	0x04, 0x0a
        /*0062*/ 	.short	(.L_21 - .L_20)
	.align		4
.L_20:
        /*0064*/ 	.word	index@(.nv.constant0.triton_poi_fused_convolution_22)
        /*0068*/ 	.short	0x0210
        /*006a*/ 	.short	0x0014


	//----- nvinfo : EIATTR_SW_WAR
	.align		4
.L_21:
        /*006c*/ 	.byte	0x04, 0x36
        /*006e*/ 	.short	(.L_23 - .L_22)
.L_22:
        /*0070*/ 	.word	0x00000008
.L_23:


//--------------------- .nv.callgraph             --------------------------
	.section	.nv.callgraph,"",@"SHT_CUDA_CALLGRAPH"
	.align	4
	.sectionentsize	8
	.align		4
        /*0000*/ 	.word	0x00000000
	.align		4
        /*0004*/ 	.word	0xffffffff
	.align		4
        /*0008*/ 	.word	0x00000000
	.align		4
        /*000c*/ 	.word	0xfffffffe
	.align		4
        /*0010*/ 	.word	0x00000000
	.align		4
        /*0014*/ 	.word	0xfffffffd
	.align		4
        /*0018*/ 	.word	0x00000000
	.align		4
        /*001c*/ 	.word	0xfffffffc


//--------------------- .text.triton_poi_fused_convolution_22 --------------------------
	.section	.text.triton_poi_fused_convolution_22,"ax",@progbits
	.align	128
        .global         triton_poi_fused_convolution_22
        .type           triton_poi_fused_convolution_22,@function
        .size           triton_poi_fused_convolution_22,(.L_x_1 - triton_poi_fused_convolution_22)
        .other          triton_poi_fused_convolution_22,@"STO_CUDA_ENTRY STV_DEFAULT"
triton_poi_fused_convolution_22:
.text.triton_poi_fused_convolution_22:
[----:B------:R-:W0:Y:S02]  /*0000*/  LDC R1, c[0x0][0x28] ;  /* 0x00000a00ff017b82 */ /* 0x000e240000000800 */
[----:B------:R-:W1:Y:S01]  /*0010*/  S2R R0, SR_TID.X ;  /* 0x0000000000007919 */ /* 0x000e620000002100 */
[----:B------:R-:W2:Y:S01]  /*0020*/  LDC.64 R4, c[0x0][0x218] ;  /* 0x00008600ff047b82 */ /* 0x000ea20000000a00 */
[----:B------:R-:W-:Y:S01]  /*0030*/  ULDC.64 UR4, c[0x0][0x208] ;  /* 0x0000820000047ab9 */ /* 0x000fe20000000a00 */
[----:B------:R-:W3:Y:S01]  /*0040*/  S2R R9, SR_CTAID.X ;  /* 0x0000000000097919 */ /* 0x000ee20000002500 */
[----:B-1----:R-:W-:Y:S01]  /*0050*/  IMAD.SHL.U32 R0, R0, 0x2, RZ ;  /* 0x0000000200007824 */ /* 0x002fe200078e00ff */
[----:B---3--:R-:W-:-:S04]  /*0060*/  SHF.R.S32.HI R2, RZ, 0x17, R9 ;  /* 0x00000017ff027819 */ /* 0x008fc80000011409 */
[----:B------:R-:W-:Y:S02]  /*0070*/  LOP3.LUT R0, R0, 0xfe, RZ, 0xc0, !PT ;  /* 0x000000fe00007812 */ /* 0x000fe400078ec0ff */
[----:B------:R-:W-:-:S03]  /*0080*/  SGXT R2, R2, 0x1 ;  /* 0x000000010202781a */ /* 0x000fc60000000200 */
[----:B------:R-:W-:-:S05]  /*0090*/  IMAD R9, R9, 0x100, R0 ;  /* 0x0000010009097824 */ /* 0x000fca00078e0200 */
[----:B------:R-:W-:Y:S02]  /*00a0*/  LEA.HI R6, R2, R9, RZ, 0x8 ;  /* 0x0000000902067211 */ /* 0x000fe400078f40ff */
[----:B------:R-:W1:Y:S01]  /*00b0*/  LDC.64 R2, c[0x0][0x210] ;  /* 0x00008400ff027b82 */ /* 0x000e620000000a00 */
[----:B------:R-:W-:Y:S02]  /*00c0*/  ISETP.GE.AND P0, PT, R9, 0xb800, PT ;  /* 0x0000b8000900780c */ /* 0x000fe40003f06270 */
[----:B------:R-:W-:Y:S01]  /*00d0*/  SHF.R.S32.HI R7, RZ, 0x8, R6 ;  /* 0x00000008ff077819 */ /* 0x000fe20000011406 */
[----:B------:R-:W-:-:S10]  /*00e0*/  HFMA2.MMA R6, -RZ, RZ, 0, 0 ;  /* 0x00000000ff067435 */ /* 0x000fd400000001ff */
[----:B------:R-:W-:-:S05]  /*00f0*/  IMAD.HI R0, R7, -0x4de9bd37, R6 ;  /* 0xb21642c907007827 */ /* 0x000fca00078e0206 */
[----:B------:R-:W-:-:S04]  /*0100*/  SHF.R.U32.HI R11, RZ, 0x1f, R0 ;  /* 0x0000001fff0b7819 */ /* 0x000fc80000011600 */
[----:B------:R-:W-:Y:S01]  /*0110*/  LEA.HI.SX32 R11, R0, R11, 0x1b ;  /* 0x0000000b000b7211 */ /* 0x000fe200078fdaff */
[----:B-1----:R-:W-:Y:S01]  /*0120*/  IMAD.WIDE R2, R9, 0x4, R2 ;  /* 0x0000000409027825 */ /* 0x002fe200078e0202 */
[----:B------:R-:W-:-:S03]  /*0130*/  MOV R9, RZ ;  /* 0x000000ff00097202 */ /* 0x000fc60000000f00 */
[----:B------:R-:W-:Y:S02]  /*0140*/  IMAD R11, R11, -0x2e, R7 ;  /* 0xffffffd20b0b7824 */ /* 0x000fe400078e0207 */
[----:B------:R-:W-:Y:S02]  /*0150*/  IMAD.MOV.U32 R7, RZ, RZ, RZ ;  /* 0x000000ffff077224 */ /* 0x000fe400078e00ff */
[----:B------:R-:W-:Y:S02]  /*0160*/  IMAD.MOV.U32 R0, RZ, RZ, RZ ;  /* 0x000000ffff007224 */ /* 0x000fe400078e00ff */
[----:B--2---:R-:W-:Y:S02]  /*0170*/  IMAD.WIDE R4, R11, 0x4, R4 ;  /* 0x000000040b047825 */ /* 0x004fe400078e0204 */
[----:B------:R-:W2:Y:S04]  /*0180*/  @!P0 LDG.E.64 R6, desc[UR4][R2.64] ;  /* 0x0000000402068981 */ /* 0x000ea8000c1e1b00 */
[----:B------:R-:W2:Y:S04]  /*0190*/  @!P0 LDG.E.EL R9, desc[UR4][R4.64] ;  /* 0x0000000404098981 */ /* 0x000ea8000c2e1900 */
[----:B------:R-:W3:Y:S01]  /*01a0*/  @!P0 LDG.E.EL R0, desc[UR4][R4.64] ;  /* 0x0000000404008981 */ /* 0x000ee2000c2e1900 */
[----:B--2---:R-:W-:Y:S01]  /*01b0*/  FADD R6, R9, R6 ;  /* 0x0000000609067221 */ /* 0x004fe20000000000 */
[----:B---3--:R-:W-:Y:S01]  /*01c0*/  FADD R7, R0, R7 ;  /* 0x0000000700077221 */ /* 0x008fe20000000000 */
[----:B------:R-:W-:Y:S06]  /*01d0*/  @P0 EXIT ;  /* 0x000000000000094d */ /* 0x000fec0003800000 */
[----:B------:R-:W-:Y:S01]  /*01e0*/  STG.E.64 desc[UR4][R2.64], R6 ;  /* 0x0000000602007986 */ /* 0x000fe2000c101b04 */
[----:B------:R-:W-:Y:S05]  /*01f0*/  EXIT ;  /* 0x000000000000794d */ /* 0x000fea0003800000 */
.L_x_0:
[----:B------:R-:W-:-:S00]  /*0200*/  BRA `(.L_x_0) ;  /* 0xfffffffc00fc7947 */ /* 0x000fc0000383ffff */
[----:B------:R-:W-:-:S00]  /*0210*/  NOP ;  /* 0x0000000000007918 */ /* 0x000fc00000000000 */
        /* <DEDUP_REMOVED lines=14> */
.L_x_1:


//--------------------- .nv.constant0.triton_poi_fused_convolution_22 --------------------------
	.section	.nv.constant0.triton_poi_fused_convolution_22,"a",@progbits
	.sectionflags	@""
	.align	4
.nv.constant0.triton_poi_fused_convolution_22:
	.zero		548
